//
// Generated by NVIDIA NVVM Compiler
//
// Compiler Build ID: CL-36424714
// Cuda compilation tools, release 13.0, V13.0.88
// Based on NVVM 20.0.0
//

.version 9.0
.target sm_100
.address_size 64

	// .globl	_Z10matrix_mulPiS_S_i

.visible .entry _Z10matrix_mulPiS_S_i(
	.param .u64 .ptr .align 1 _Z10matrix_mulPiS_S_i_param_0,
	.param .u64 .ptr .align 1 _Z10matrix_mulPiS_S_i_param_1,
	.param .u64 .ptr .align 1 _Z10matrix_mulPiS_S_i_param_2,
	.param .u32 _Z10matrix_mulPiS_S_i_param_3
)
{
	.reg .pred 	%p<10>;
	.reg .b32 	%r<105>;
	.reg .b64 	%rd<67>;

	ld.param.u64 	%rd14, [_Z10matrix_mulPiS_S_i_param_0];
	ld.param.u64 	%rd15, [_Z10matrix_mulPiS_S_i_param_1];
	ld.param.u32 	%r30, [_Z10matrix_mulPiS_S_i_param_3];
	cvta.to.global.u64 	%rd1, %rd15;
	cvta.to.global.u64 	%rd2, %rd14;
	mov.u32 	%r31, %ctaid.y;
	mov.u32 	%r32, %ntid.y;
	mov.u32 	%r33, %tid.y;
	mad.lo.s32 	%r1, %r31, %r32, %r33;
	mov.u32 	%r34, %ctaid.x;
	mov.u32 	%r35, %ntid.x;
	mov.u32 	%r36, %tid.x;
	mad.lo.s32 	%r2, %r34, %r35, %r36;
	max.s32 	%r37, %r1, %r2;
	setp.ge.s32 	%p1, %r37, %r30;
	@%p1 bra 	$L__BB0_13;
	mul.lo.s32 	%r3, %r30, %r1;
	and.b32  	%r4, %r30, 7;
	setp.lt.u32 	%p2, %r30, 8;
	mov.b32 	%r99, 0;
	mov.u32 	%r104, %r99;
	@%p2 bra 	$L__BB0_4;
	and.b32  	%r99, %r30, 2147483640;
	neg.s32 	%r93, %r99;
	mul.wide.s32 	%rd16, %r30, 4;
	add.s64 	%rd3, %rd1, %rd16;
	shl.b32 	%r7, %r30, 3;
	mul.wide.s32 	%rd17, %r30, 8;
	add.s64 	%rd4, %rd1, %rd17;
	mul.wide.s32 	%rd18, %r30, 12;
	add.s64 	%rd5, %rd1, %rd18;
	mul.wide.s32 	%rd19, %r30, 16;
	add.s64 	%rd6, %rd1, %rd19;
	mul.wide.s32 	%rd20, %r30, 20;
	add.s64 	%rd7, %rd1, %rd20;
	mul.wide.s32 	%rd21, %r30, 24;
	add.s64 	%rd8, %rd1, %rd21;
	mul.wide.s32 	%rd22, %r30, 28;
	add.s64 	%rd9, %rd1, %rd22;
	mul.wide.u32 	%rd23, %r3, 4;
	add.s64 	%rd24, %rd23, %rd2;
	add.s64 	%rd66, %rd24, 16;
	mov.b32 	%r104, 0;
	mov.u32 	%r92, %r2;
$L__BB0_3:
	.pragma "nounroll";
	mul.wide.s32 	%rd25, %r92, 4;
	add.s64 	%rd26, %rd3, %rd25;
	add.s64 	%rd27, %rd4, %rd25;
	add.s64 	%rd28, %rd5, %rd25;
	add.s64 	%rd29, %rd6, %rd25;
	add.s64 	%rd30, %rd7, %rd25;
	add.s64 	%rd31, %rd8, %rd25;
	add.s64 	%rd32, %rd9, %rd25;
	add.s64 	%rd33, %rd1, %rd25;
	ld.global.u32 	%r41, [%rd66+-16];
	ld.global.u32 	%r42, [%rd33];
	mad.lo.s32 	%r43, %r42, %r41, %r104;
	ld.global.u32 	%r44, [%rd66+-12];
	ld.global.u32 	%r45, [%rd26];
	mad.lo.s32 	%r46, %r45, %r44, %r43;
	ld.global.u32 	%r47, [%rd66+-8];
	ld.global.u32 	%r48, [%rd27];
	mad.lo.s32 	%r49, %r48, %r47, %r46;
	ld.global.u32 	%r50, [%rd66+-4];
	ld.global.u32 	%r51, [%rd28];
	mad.lo.s32 	%r52, %r51, %r50, %r49;
	ld.global.u32 	%r53, [%rd66];
	ld.global.u32 	%r54, [%rd29];
	mad.lo.s32 	%r55, %r54, %r53, %r52;
	ld.global.u32 	%r56, [%rd66+4];
	ld.global.u32 	%r57, [%rd30];
	mad.lo.s32 	%r58, %r57, %r56, %r55;
	ld.global.u32 	%r59, [%rd66+8];
	ld.global.u32 	%r60, [%rd31];
	mad.lo.s32 	%r61, %r60, %r59, %r58;
	ld.global.u32 	%r62, [%rd66+12];
	ld.global.u32 	%r63, [%rd32];
	mad.lo.s32 	%r104, %r63, %r62, %r61;
	add.s32 	%r93, %r93, 8;
	add.s32 	%r92, %r92, %r7;
	add.s64 	%rd66, %rd66, 32;
	setp.ne.s32 	%p3, %r93, 0;
	@%p3 bra 	$L__BB0_3;
$L__BB0_4:
	setp.eq.s32 	%p4, %r4, 0;
	@%p4 bra 	$L__BB0_12;
	and.b32  	%r17, %r30, 3;
	setp.lt.u32 	%p5, %r4, 4;
	@%p5 bra 	$L__BB0_7;
	add.s32 	%r65, %r99, %r3;
	mul.wide.u32 	%rd34, %r65, 4;
	add.s64 	%rd35, %rd2, %rd34;
	ld.global.u32 	%r66, [%rd35];
	mad.lo.s32 	%r67, %r99, %r30, %r2;
	mul.wide.s32 	%rd36, %r67, 4;
	add.s64 	%rd37, %rd1, %rd36;
	ld.global.u32 	%r68, [%rd37];
	mad.lo.s32 	%r69, %r68, %r66, %r104;
	cvt.u64.u32 	%rd38, %r3;
	cvt.u64.u32 	%rd39, %r99;
	add.s64 	%rd40, %rd39, %rd38;
	shl.b64 	%rd41, %rd40, 2;
	add.s64 	%rd42, %rd2, %rd41;
	ld.global.u32 	%r70, [%rd42+4];
	mul.wide.s32 	%rd43, %r30, 4;
	add.s64 	%rd44, %rd37, %rd43;
	ld.global.u32 	%r71, [%rd44];
	mad.lo.s32 	%r72, %r71, %r70, %r69;
	ld.global.u32 	%r73, [%rd42+8];
	add.s64 	%rd45, %rd44, %rd43;
	ld.global.u32 	%r74, [%rd45];
	mad.lo.s32 	%r75, %r74, %r73, %r72;
	ld.global.u32 	%r76, [%rd42+12];
	add.s64 	%rd46, %rd45, %rd43;
	ld.global.u32 	%r77, [%rd46];
	mad.lo.s32 	%r104, %r77, %r76, %r75;
	add.s32 	%r99, %r99, 4;
$L__BB0_7:
	setp.eq.s32 	%p6, %r17, 0;
	@%p6 bra 	$L__BB0_12;
	setp.eq.s32 	%p7, %r17, 1;
	@%p7 bra 	$L__BB0_10;
	add.s32 	%r79, %r99, %r3;
	mul.wide.u32 	%rd47, %r79, 4;
	add.s64 	%rd48, %rd2, %rd47;
	ld.global.u32 	%r80, [%rd48];
	mad.lo.s32 	%r81, %r99, %r30, %r2;
	mul.wide.s32 	%rd49, %r81, 4;
	add.s64 	%rd50, %rd1, %rd49;
	ld.global.u32 	%r82, [%rd50];
	mad.lo.s32 	%r83, %r82, %r80, %r104;
	cvt.u64.u32 	%rd51, %r3;
	cvt.u64.u32 	%rd52, %r99;
	add.s64 	%rd53, %rd52, %rd51;
	shl.b64 	%rd54, %rd53, 2;
	add.s64 	%rd55, %rd2, %rd54;
	ld.global.u32 	%r84, [%rd55+4];
	mul.wide.s32 	%rd56, %r30, 4;
	add.s64 	%rd57, %rd50, %rd56;
	ld.global.u32 	%r85, [%rd57];
	mad.lo.s32 	%r104, %r85, %r84, %r83;
	add.s32 	%r99, %r99, 2;
$L__BB0_10:
	and.b32  	%r86, %r30, 1;
	setp.eq.b32 	%p8, %r86, 1;
	not.pred 	%p9, %p8;
	@%p9 bra 	$L__BB0_12;
	add.s32 	%r87, %r99, %r3;
	mul.wide.u32 	%rd58, %r87, 4;
	add.s64 	%rd59, %rd2, %rd58;
	ld.global.u32 	%r88, [%rd59];
	mad.lo.s32 	%r89, %r99, %r30, %r2;
	mul.wide.s32 	%rd60, %r89, 4;
	add.s64 	%rd61, %rd1, %rd60;
	ld.global.u32 	%r90, [%rd61];
	mad.lo.s32 	%r104, %r90, %r88, %r104;
$L__BB0_12:
	ld.param.u64 	%rd65, [_Z10matrix_mulPiS_S_i_param_2];
	add.s32 	%r91, %r3, %r2;
	cvta.to.global.u64 	%rd62, %rd65;
	mul.wide.s32 	%rd63, %r91, 4;
	add.s64 	%rd64, %rd62, %rd63;
	st.global.u32 	[%rd64], %r104;
$L__BB0_13:
	ret;

}


// ===== COMPILED SASS (sm_100) =====

	.target	sm_100

	.elftype	@"ET_EXEC"


//--------------------- .note.nv.tkinfo           --------------------------
	.section	.note.nv.tkinfo,"",@"SHT_NOTE"
	.sectionflags	@"SHF_NOTE_NV_TKINFO"
	.tkinfo
        /*0018*/ 	.word	0x00000002
        /*0030*/ 	.string	""
        /*0030*/ 	.string	"ptxas"
        /*0030*/ 	.string	"Cuda compilation tools, release 13.0, V13.0.88"
        /*0030*/ 	.string	"Build cuda_13.0.r13.0/compiler.36424714_0"
        /*0030*/ 	.string	"-arch sm_100 -m 64 "



//--------------------- .note.nv.cuinfo           --------------------------
	.section	.note.nv.cuinfo,"",@"SHT_NOTE"
	.sectionflags	@"SHF_NOTE_NV_CUINFO"
        /*0018*/ 	.short	0x0002
        /*001a*/ 	.short	0x0064
        /*001c*/ 	.short	0x0082
	.zero		2


//--------------------- .nv.info                  --------------------------
	.section	.nv.info,"",@"SHT_CUDA_INFO"
	.align	4


	//----- nvinfo : EIATTR_REGCOUNT
	.align		4
        /*0000*/ 	.byte	0x04, 0x2f
        /*0002*/ 	.short	(.L_1 - .L_0)
	.align		4
.L_0:
        /*0004*/ 	.word	index@(_Z10matrix_mulPiS_S_i)
        /*0008*/ 	.word	0x0000001e


	//----- nvinfo : EIATTR_FRAME_SIZE
	.align		4
.L_1:
        /*000c*/ 	.byte	0x04, 0x11
        /*000e*/ 	.short	(.L_3 - .L_2)
	.align		4
.L_2:
        /*0010*/ 	.word	index@(_Z10matrix_mulPiS_S_i)
        /*0014*/ 	.word	0x00000000


	//----- nvinfo : EIATTR_MIN_STACK_SIZE
	.align		4
.L_3:
        /*0018*/ 	.byte	0x04, 0x12
        /*001a*/ 	.short	(.L_5 - .L_4)
	.align		4
.L_4:
        /*001c*/ 	.word	index@(_Z10matrix_mulPiS_S_i)
        /*0020*/ 	.word	0x00000000
.L_5:


//--------------------- .nv.compat                --------------------------
	.section	.nv.compat,"",@"SHT_CUDA_COMPAT_INFO"
	.align	4
        /*0000*/ 	.byte	0x02, 0x09, 0x00, 0x00, 0x02, 0x02, 0x01, 0x00, 0x02, 0x05, 0x05, 0x00, 0x03, 0x07, 0x01, 0x01
        /*0010*/ 	.byte	0x02, 0x03, 0x00, 0x00, 0x02, 0x06, 0x01, 0x00, 0x04, 0x0b, 0x08, 0x00, 0x09, 0x00, 0x00, 0x00
        /*0020*/ 	.byte	0x00, 0x00, 0x00, 0x00


//--------------------- .nv.info._Z10matrix_mulPiS_S_i --------------------------
	.section	.nv.info._Z10matrix_mulPiS_S_i,"",@"SHT_CUDA_INFO"
	.sectionflags	@""
	.align	4


	//----- nvinfo : EIATTR_CUDA_API_VERSION
	.align		4
        /*0000*/ 	.byte	0x04, 0x37
        /*0002*/ 	.short	(.L_7 - .L_6)
.L_6:
        /*0004*/ 	.word	0x00000082


	//----- nvinfo : EIATTR_KPARAM_INFO
	.align		4
.L_7:
        /*0008*/ 	.byte	0x04, 0x17
        /*000a*/ 	.short	(.L_9 - .L_8)
.L_8:
        /*000c*/ 	.word	0x00000000
        /*0010*/ 	.short	0x0003
        /*0012*/ 	.short	0x0018
        /*0014*/ 	.byte	0x00, 0xf0, 0x11, 0x00


	//----- nvinfo : EIATTR_KPARAM_INFO
	.align		4
.L_9:
        /*0018*/ 	.byte	0x04, 0x17
        /*001a*/ 	.short	(.L_11 - .L_10)
.L_10:
        /*001c*/ 	.word	0x00000000
        /*0020*/ 	.short	0x0002
        /*0022*/ 	.short	0x0010
        /*0024*/ 	.byte	0x00, 0xf5, 0x21, 0x00


	//----- nvinfo : EIATTR_KPARAM_INFO
	.align		4
.L_11:
        /*0028*/ 	.byte	0x04, 0x17
        /*002a*/ 	.short	(.L_13 - .L_12)
.L_12:
        /*002c*/ 	.word	0x00000000
        /*0030*/ 	.short	0x0001
        /*0032*/ 	.short	0x0008
        /*0034*/ 	.byte	0x00, 0xf5, 0x21, 0x00


	//----- nvinfo : EIATTR_KPARAM_INFO
	.align		4
.L_13:
        /*0038*/ 	.byte	0x04, 0x17
        /*003a*/ 	.short	(.L_15 - .L_14)
.L_14:
        /*003c*/ 	.word	0x00000000
        /*0040*/ 	.short	0x0000
        /*0042*/ 	.short	0x0000
        /*0044*/ 	.byte	0x00, 0xf5, 0x21, 0x00


	//----- nvinfo : EIATTR_SPARSE_MMA_MASK
	.align		4
.L_15:
        /*0048*/ 	.byte	0x03, 0x50
        /*004a*/ 	.short	0x0000


	//----- nvinfo : EIATTR_MAXREG_COUNT
	.align		4
        /*004c*/ 	.byte	0x03, 0x1b
        /*004e*/ 	.short	0x00ff


	//----- nvinfo : EIATTR_MERCURY_ISA_VERSION
	.align		4
        /*0050*/ 	.byte	0x03, 0x5f
        /*0052*/ 	.short	0x0101


	//----- nvinfo : EIATTR_VRC_CTA_INIT_COUNT
	.align		4
        /*0054*/ 	.byte	0x02, 0x4a
	.zero		1
	.zero		1


	//----- nvinfo : EIATTR_EXIT_INSTR_OFFSETS
	.align		4
        /*0058*/ 	.byte	0x04, 0x1c
        /*005a*/ 	.short	(.L_17 - .L_16)


	//   ....[0]....
.L_16:
        /*005c*/ 	.word	0x000000c0


	//   ....[1]....
        /*0060*/ 	.word	0x00000a90


	//----- nvinfo : EIATTR_CBANK_PARAM_SIZE
	.align		4
.L_17:
        /*0064*/ 	.byte	0x03, 0x19
        /*0066*/ 	.short	0x001c


	//----- nvinfo : EIATTR_PARAM_CBANK
	.align		4
        /*0068*/ 	.byte	0x04, 0x0a
        /*006a*/ 	.short	(.L_19 - .L_18)
	.align		4
.L_18:
        /*006c*/ 	.word	index@(.nv.constant0._Z10matrix_mulPiS_S_i)
        /*0070*/ 	.short	0x0380
        /*0072*/ 	.short	0x001c


	//----- nvinfo : EIATTR_SW_WAR
	.align		4
.L_19:
        /*0074*/ 	.byte	0x04, 0x36
        /*0076*/ 	.short	(.L_21 - .L_20)
.L_20:
        /*0078*/ 	.word	0x00000008
.L_21:


//--------------------- .nv.callgraph             --------------------------
	.section	.nv.callgraph,"",@"SHT_CUDA_CALLGRAPH"
	.align	4
	.sectionentsize	8
	.align		4
        /*0000*/ 	.word	0x00000000
	.align		4
        /*0004*/ 	.word	0xffffffff
	.align		4
        /*0008*/ 	.word	0x00000000
	.align		4
        /*000c*/ 	.word	0xfffffffe
	.align		4
        /*0010*/ 	.word	0x00000000
	.align		4
        /*0014*/ 	.word	0xfffffffd
	.align		4
        /*0018*/ 	.word	0x00000000
	.align		4
        /*001c*/ 	.word	0xfffffffc


//--------------------- .text._Z10matrix_mulPiS_S_i --------------------------
	.section	.text._Z10matrix_mulPiS_S_i,"ax",@progbits
	.align	128
        .global         _Z10matrix_mulPiS_S_i
        .type           _Z10matrix_mulPiS_S_i,@function
        .size           _Z10matrix_mulPiS_S_i,(.L_x_5 - _Z10matrix_mulPiS_S_i)
        .other          _Z10matrix_mulPiS_S_i,@"STO_CUDA_ENTRY STV_DEFAULT"
_Z10matrix_mulPiS_S_i:
.text._Z10matrix_mulPiS_S_i:
[----:B------:R-:W-:Y:S01]  /*0000*/  LDC R1, c[0x0][0x37c] ;  /* 0x0000df00ff017b82 */ /* 0x000fe20000000800 */
[----:B------:R-:W0:Y:S07]  /*0010*/  S2R R0, SR_TID.Y ;  /* 0x0000000000007919 */ /* 0x000e2e0000002200 */
[----:B------:R-:W0:Y:S01]  /*0020*/  S2UR UR4, SR_CTAID.Y ;  /* 0x00000000000479c3 */ /* 0x000e220000002600 */
[----:B------:R-:W1:Y:S01]  /*0030*/  LDCU UR20, c[0x0][0x398] ;  /* 0x00007300ff1477ac */ /* 0x000e620008000800 */
[----:B------:R-:W2:Y:S06]  /*0040*/  S2R R3, SR_TID.X ;  /* 0x0000000000037919 */ /* 0x000eac0000002100 */
[----:B------:R-:W0:Y:S08]  /*0050*/  LDC R13, c[0x0][0x364] ;  /* 0x0000d900ff0d7b82 */ /* 0x000e300000000800 */
[----:B------:R-:W2:Y:S08]  /*0060*/  S2UR UR5, SR_CTAID.X ;  /* 0x00000000000579c3 */ /* 0x000eb00000002500 */
[----:B------:R-:W2:Y:S01]  /*0070*/  LDC R2, c[0x0][0x360] ;  /* 0x0000d800ff027b82 */ /* 0x000ea20000000800 */
[----:B0-----:R-:W-:-:S02]  /*0080*/  IMAD R13, R13, UR4, R0 ;  /* 0x000000040d0d7c24 */ /* 0x001fc4000f8e0200 */
[----:B--2---:R-:W-:-:S05]  /*0090*/  IMAD R0, R2, UR5, R3 ;  /* 0x0000000502007c24 */ /* 0x004fca000f8e0203 */
[----:B------:R-:W-:-:S04]  /*00a0*/  VIMNMX R2, PT, PT, R13, R0, !PT ;  /* 0x000000000d027248 */ /* 0x000fc80007fe0100 */
[----:B-1----:R-:W-:-:S13]  /*00b0*/  ISETP.GE.AND P0, PT, R2, UR20, PT ;  /* 0x0000001402007c0c */ /* 0x002fda000bf06270 */
[----:B------:R-:W-:Y:S05]  /*00c0*/  @P0 EXIT ;  /* 0x000000000000094d */ /* 0x000fea0003800000 */
[----:B------:R-:W-:Y:S01]  /*00d0*/  UISETP.GE.U32.AND UP0, UPT, UR20, 0x8, UPT ;  /* 0x000000081400788c */ /* 0x000fe2000bf06070 */
[----:B------:R-:W-:Y:S02]  /*00e0*/  HFMA2 R12, -RZ, RZ, 0, 0 ;  /* 0x00000000ff0c7431 */ /* 0x000fe400000001ff */
[----:B------:R-:W-:Y:S01]  /*00f0*/  IMAD R13, R13, UR20, RZ ;  /* 0x000000140d0d7c24 */ /* 0x000fe2000f8e02ff */
[----:B------:R-:W-:Y:S01]  /*0100*/  UMOV UR4, URZ ;  /* 0x000000ff00047c82 */ /* 0x000fe20008000000 */
[----:B------:R-:W0:Y:S04]  /*0110*/  LDCU.64 UR18, c[0x0][0x358] ;  /* 0x00006b00ff1277ac */ /* 0x000e280008000a00 */
[----:B------:R-:W-:Y:S05]  /*0120*/  BRA.U !UP0, `(.L_x_0) ;  /* 0x0000000508047547 */ /* 0x000fea000b800000 */
[----:B------:R-:W1:Y:S01]  /*0130*/  LDCU.128 UR24, c[0x0][0x380] ;  /* 0x00007000ff1877ac */ /* 0x000e620008000c00 */
[----:B------:R-:W-:Y:S02]  /*0140*/  MOV R12, RZ ;  /* 0x000000ff000c7202 */ /* 0x000fe40000000f00 */
[----:B------:R-:W-:Y:S01]  /*0150*/  MOV R14, R0 ;  /* 0x00000000000e7202 */ /* 0x000fe20000000f00 */
[----:B------:R-:W-:-:S04]  /*0160*/  ULOP3.LUT UR4, UR20, 0x7ffffff8, URZ, 0xc0, !UPT ;  /* 0x7ffffff814047892 */ /* 0x000fc8000f8ec0ff */
[----:B------:R-:W-:Y:S01]  /*0170*/  UIADD3 UR5, UPT, UPT, -UR4, URZ, URZ ;  /* 0x000000ff04057290 */ /* 0x000fe2000fffe1ff */
[----:B-1----:R-:W-:Y:S01]  /*0180*/  MOV R2, UR24 ;  /* 0x0000001800027c02 */ /* 0x002fe20008000f00 */
[----:B------:R-:W-:Y:S01]  /*0190*/  UIMAD.WIDE UR6, UR20, 0x8, UR26 ;  /* 0x00000008140678a5 */ /* 0x000fe2000f8e021a */
[----:B------:R-:W-:Y:S01]  /*01a0*/  MOV R3, UR25 ;  /* 0x0000001900037c02 */ /* 0x000fe20008000f00 */
[----:B------:R-:W-:Y:S02]  /*01b0*/  UIMAD.WIDE UR8, UR20, 0xc, UR26 ;  /* 0x0000000c140878a5 */ /* 0x000fe4000f8e021a */
[----:B------:R-:W-:Y:S01]  /*01c0*/  UIMAD.WIDE UR10, UR20, 0x10, UR26 ;  /* 0x00000010140a78a5 */ /* 0x000fe2000f8e021a */
[----:B------:R-:W-:Y:S01]  /*01d0*/  IMAD.WIDE.U32 R2, R13, 0x4, R2 ;  /* 0x000000040d027825 */ /* 0x000fe200078e0002 */
[----:B------:R-:W-:Y:S02]  /*01e0*/  UIMAD.WIDE UR12, UR20, 0x14, UR26 ;  /* 0x00000014140c78a5 */ /* 0x000fe4000f8e021a */
[----:B------:R-:W-:Y:S01]  /*01f0*/  UIMAD.WIDE UR14, UR20, 0x18, UR26 ;  /* 0x00000018140e78a5 */ /* 0x000fe2000f8e021a */
[----:B------:R-:W-:Y:S01]  /*0200*/  IADD3 R2, P0, PT, R2, 0x10, RZ ;  /* 0x0000001002027810 */ /* 0x000fe20007f1e0ff */
[----:B------:R-:W-:-:S03]  /*0210*/  UIMAD.WIDE UR16, UR20, 0x1c, UR26 ;  /* 0x0000001c141078a5 */ /* 0x000fc6000f8e021a */
[----:B------:R-:W-:-:S09]  /*0220*/  IADD3.X R3, PT, PT, RZ, R3, RZ, P0, !PT ;  /* 0x00000003ff037210 */ /* 0x000fd200007fe4ff */
.L_x_1:
[----:B------:R-:W-:Y:S01]  /*0230*/  UIMAD.WIDE UR22, UR20, 0x4, UR26 ;  /* 0x00000004141678a5 */ /* 0x000fe2000f8e021a */
[----:B------:R-:W-:Y:S02]  /*0240*/  IMAD.MOV.U32 R23, RZ, RZ, 0x4 ;  /* 0x00000004ff177424 */ /* 0x000fe400078e00ff */
[----:B------:R-:W-:Y:S01]  /*0250*/  HFMA2 R11, -RZ, RZ, 0, 2.384185791015625e-07 ;  /* 0x00000004ff0b7431 */ /* 0x000fe200000001ff */
[----:B------:R-:W-:Y:S01]  /*0260*/  MOV R25, 0x4 ;  /* 0x0000000400197802 */ /* 0x000fe20000000f00 */
[----:B0-----:R-:W2:Y:S01]  /*0270*/  LDG.E R21, desc[UR18][R2.64+-0x10] ;  /* 0xfffff01202157981 */ /* 0x001ea2000c1e1900 */
[C---:B------:R-:W-:Y:S01]  /*0280*/  IMAD.WIDE R22, R14.reuse, R23, UR26 ;  /* 0x0000001a0e167e25 */ /* 0x040fe2000f8e0217 */
[----:B------:R-:W-:Y:S02]  /*0290*/  MOV R8, UR22 ;  /* 0x0000001600087c02 */ /* 0x000fe40008000f00 */
[----:B------:R-:W-:Y:S01]  /*02a0*/  MOV R9, UR23 ;  /* 0x0000001700097c02 */ /* 0x000fe20008000f00 */
[----:B------:R-:W3:Y:S02]  /*02b0*/  LDG.E R19, desc[UR18][R2.64+-0xc] ;  /* 0xfffff41202137981 */ /* 0x000ee4000c1e1900 */
[----:B------:R-:W-:-:S02]  /*02c0*/  IMAD.WIDE R8, R14, 0x4, R8 ;  /* 0x000000040e087825 */ /* 0x000fc400078e0208 */
[----:B------:R-:W2:Y:S01]  /*02d0*/  LDG.E R22, desc[UR18][R22.64] ;  /* 0x0000001216167981 */ /* 0x000ea2000c1e1900 */
[----:B------:R-:W-:Y:S01]  /*02e0*/  MOV R5, 0x4 ;  /* 0x0000000400057802 */ /* 0x000fe20000000f00 */
[C---:B------:R-:W-:Y:S02]  /*02f0*/  IMAD.WIDE R24, R14.reuse, R25, UR6 ;  /* 0x000000060e187e25 */ /* 0x040fe4000f8e0219 */
[----:B------:R0:W3:Y:S02]  /*0300*/  LDG.E R20, desc[UR18][R8.64] ;  /* 0x0000001208147981 */ /* 0x0000e4000c1e1900 */
[----:B------:R-:W-:Y:S02]  /*0310*/  IMAD.WIDE R10, R14, R11, UR8 ;  /* 0x000000080e0a7e25 */ /* 0x000fe4000f8e020b */
[----:B------:R-:W4:Y:S04]  /*0320*/  LDG.E R18, desc[UR18][R24.64] ;  /* 0x0000001218127981 */ /* 0x000f28000c1e1900 */
[----:B------:R-:W4:Y:S01]  /*0330*/  LDG.E R17, desc[UR18][R2.64+-0x8] ;  /* 0xfffff81202117981 */ /* 0x000f22000c1e1900 */
[----:B0-----:R-:W-:-:S02]  /*0340*/  HFMA2 R9, -RZ, RZ, 0, 2.384185791015625e-07 ;  /* 0x00000004ff097431 */ /* 0x001fc400000001ff */
[----:B------:R-:W-:Y:S01]  /*0350*/  IMAD.MOV.U32 R7, RZ, RZ, 0x4 ;  /* 0x00000004ff077424 */ /* 0x000fe200078e00ff */
[----:B------:R0:W5:Y:S01]  /*0360*/  LDG.E R16, desc[UR18][R10.64] ;  /* 0x000000120a107981 */ /* 0x000162000c1e1900 */
[----:B------:R-:W-:-:S03]  /*0370*/  IMAD.WIDE R4, R14, R5, UR10 ;  /* 0x0000000a0e047e25 */ /* 0x000fc6000f8e0205 */
[----:B------:R-:W5:Y:S01]  /*0380*/  LDG.E R15, desc[UR18][R2.64+-0x4] ;  /* 0xfffffc12020f7981 */ /* 0x000f62000c1e1900 */
[C---:B------:R-:W-:Y:S01]  /*0390*/  IMAD.WIDE R6, R14.reuse, R7, UR12 ;  /* 0x0000000c0e067e25 */ /* 0x040fe2000f8e0207 */
[----:B------:R-:W-:Y:S02]  /*03a0*/  MOV R27, 0x4 ;  /* 0x00000004001b7802 */ /* 0x000fe40000000f00 */
[----:B------:R1:W5:Y:S01]  /*03b0*/  LDG.E R4, desc[UR18][R4.64] ;  /* 0x0000001204047981 */ /* 0x000362000c1e1900 */
[----:B------:R-:W-:-:S03]  /*03c0*/  IMAD.WIDE R8, R14, R9, UR14 ;  /* 0x0000000e0e087e25 */ /* 0x000fc6000f8e0209 */
[----:B------:R-:W5:Y:S01]  /*03d0*/  LDG.E R23, desc[UR18][R2.64] ;  /* 0x0000001202177981 */ /* 0x000f62000c1e1900 */
[----:B0-----:R-:W-:-:S03]  /*03e0*/  IMAD.WIDE R10, R14, R27, UR16 ;  /* 0x000000100e0a7e25 */ /* 0x001fc6000f8e021b */
[----:B------:R-:W5:Y:S04]  /*03f0*/  LDG.E R7, desc[UR18][R6.64] ;  /* 0x0000001206077981 */ /* 0x000f68000c1e1900 */
[----:B------:R-:W5:Y:S04]  /*0400*/  LDG.E R24, desc[UR18][R2.64+0x4] ;  /* 0x0000041202187981 */ /* 0x000f68000c1e1900 */
[----:B------:R-:W5:Y:S04]  /*0410*/  LDG.E R8, desc[UR18][R8.64] ;  /* 0x0000001208087981 */ /* 0x000f68000c1e1900 */
[----:B------:R-:W5:Y:S04]  /*0420*/  LDG.E R25, desc[UR18][R2.64+0x8] ;  /* 0x0000081202197981 */ /* 0x000f68000c1e1900 */
[----:B------:R-:W5:Y:S04]  /*0430*/  LDG.E R10, desc[UR18][R10.64] ;  /* 0x000000120a0a7981 */ /* 0x000f68000c1e1900 */
[----:B------:R0:W5:Y:S01]  /*0440*/  LDG.E R27, desc[UR18][R2.64+0xc] ;  /* 0x00000c12021b7981 */ /* 0x000162000c1e1900 */
[----:B------:R-:W-:-:S04]  /*0450*/  UIADD3 UR5, UPT, UPT, UR5, 0x8, URZ ;  /* 0x0000000805057890 */ /* 0x000fc8000fffe0ff */
[----:B------:R-:W-:Y:S01]  /*0460*/  UISETP.NE.AND UP0, UPT, UR5, URZ, UPT ;  /* 0x000000ff0500728c */ /* 0x000fe2000bf05270 */
[----:B-1----:R-:W-:Y:S02]  /*0470*/  MOV R5, UR20 ;  /* 0x0000001400057c02 */ /* 0x002fe40008000f00 */
[----:B0-----:R-:W-:Y:S02]  /*0480*/  IADD3 R2, P0, PT, R2, 0x20, RZ ;  /* 0x0000002002027810 */ /* 0x001fe40007f1e0ff */
[----:B------:R-:W-:Y:S02]  /*0490*/  LEA R14, R5, R14, 0x3 ;  /* 0x0000000e050e7211 */ /* 0x000fe400078e18ff */
[----:B------:R-:W-:Y:S01]  /*04a0*/  IADD3.X R3, PT, PT, RZ, R3, RZ, P0, !PT ;  /* 0x00000003ff037210 */ /* 0x000fe200007fe4ff */
[----:B--2---:R-:W-:-:S04]  /*04b0*/  IMAD R21, R21, R22, R12 ;  /* 0x0000001615157224 */ /* 0x004fc800078e020c */
[----:B---3--:R-:W-:-:S04]  /*04c0*/  IMAD R19, R19, R20, R21 ;  /* 0x0000001413137224 */ /* 0x008fc800078e0215 */
[----:B----4-:R-:W-:-:S04]  /*04d0*/  IMAD R17, R17, R18, R19 ;  /* 0x0000001211117224 */ /* 0x010fc800078e0213 */
[----:B-----5:R-:W-:-:S04]  /*04e0*/  IMAD R15, R15, R16, R17 ;  /* 0x000000100f0f7224 */ /* 0x020fc800078e0211 */
[----:B------:R-:W-:-:S04]  /*04f0*/  IMAD R4, R23, R4, R15 ;  /* 0x0000000417047224 */ /* 0x000fc800078e020f */
[----:B------:R-:W-:-:S04]  /*0500*/  IMAD R4, R24, R7, R4 ;  /* 0x0000000718047224 */ /* 0x000fc800078e0204 */
[----:B------:R-:W-:-:S04]  /*0510*/  IMAD R4, R25, R8, R4 ;  /* 0x0000000819047224 */ /* 0x000fc800078e0204 */
[----:B------:R-:W-:Y:S01]  /*0520*/  IMAD R12, R27, R10, R4 ;  /* 0x0000000a1b0c7224 */ /* 0x000fe200078e0204 */
[----:B------:R-:W-:Y:S06]  /*0530*/  BRA.U UP0, `(.L_x_1) ;  /* 0xfffffffd003c7547 */ /* 0x000fec000b83ffff */
.L_x_0:
[----:B------:R-:W-:-:S04]  /*0540*/  ULOP3.LUT UR6, UR20, 0x7, URZ, 0xc0, !UPT ;  /* 0x0000000714067892 */ /* 0x000fc8000f8ec0ff */
[----:B------:R-:W-:-:S09]  /*0550*/  UISETP.NE.AND UP0, UPT, UR6, URZ, UPT ;  /* 0x000000ff0600728c */ /* 0x000fd2000bf05270 */
[----:B------:R-:W-:Y:S05]  /*0560*/  BRA.U !UP0, `(.L_x_2) ;  /* 0x0000000508387547 */ /* 0x000fea000b800000 */
[----:B------:R-:W-:Y:S02]  /*0570*/  UISETP.GE.U32.AND UP0, UPT, UR6, 0x4, UPT ;  /* 0x000000040600788c */ /* 0x000fe4000bf06070 */
[----:B------:R-:W-:-:S04]  /*0580*/  ULOP3.LUT UR5, UR20, 0x3, URZ, 0xc0, !UPT ;  /* 0x0000000314057892 */ /* 0x000fc8000f8ec0ff */
[----:B------:R-:W-:-:S03]  /*0590*/  UISETP.NE.AND UP1, UPT, UR5, URZ, UPT ;  /* 0x000000ff0500728c */ /* 0x000fc6000bf25270 */
[----:B------:R-:W-:Y:S08]  /*05a0*/  BRA.U !UP0, `(.L_x_3) ;  /* 0x00000001087c7547 */ /* 0x000ff0000b800000 */
[----:B------:R-:W1:Y:S01]  /*05b0*/  LDC.64 R6, c[0x0][0x388] ;  /* 0x0000e200ff067b82 */ /* 0x000e620000000a00 */
[----:B------:R-:W2:Y:S01]  /*05c0*/  LDCU.64 UR6, c[0x0][0x380] ;  /* 0x00007000ff0677ac */ /* 0x000ea20008000a00 */
[----:B------:R-:W-:Y:S01]  /*05d0*/  IMAD.U32 R9, RZ, RZ, UR4 ;  /* 0x00000004ff097e24 */ /* 0x000fe2000f8e00ff */
[C---:B------:R-:W-:Y:S02]  /*05e0*/  IADD3 R3, PT, PT, R13.reuse, UR4, RZ ;  /* 0x000000040d037c10 */ /* 0x040fe4000fffe0ff */
[----:B------:R-:W-:Y:S01]  /*05f0*/  IADD3 R10, P0, PT, R13, UR4, RZ ;  /* 0x000000040d0a7c10 */ /* 0x000fe2000ff1e0ff */
[----:B------:R-:W-:Y:S01]  /*0600*/  IMAD R9, R9, UR20, R0 ;  /* 0x0000001409097c24 */ /* 0x000fe2000f8e0200 */
[----:B------:R-:W-:Y:S01]  /*0610*/  MOV R11, UR20 ;  /* 0x00000014000b7c02 */ /* 0x000fe20008000f00 */
[----:B------:R-:W3:Y:S01]  /*0620*/  LDC.64 R4, c[0x0][0x380] ;  /* 0x0000e000ff047b82 */ /* 0x000ee20000000a00 */
[----:B------:R-:W-:Y:S01]  /*0630*/  MOV R15, UR20 ;  /* 0x00000014000f7c02 */ /* 0x000fe20008000f00 */
[----:B-1----:R-:W-:Y:S01]  /*0640*/  IMAD.WIDE R6, R9, 0x4, R6 ;  /* 0x0000000409067825 */ /* 0x002fe200078e0206 */
[----:B------:R-:W-:-:S05]  /*0650*/  MOV R9, UR20 ;  /* 0x0000001400097c02 */ /* 0x000fca0008000f00 */
[----:B------:R-:W-:Y:S02]  /*0660*/  IMAD.WIDE R8, R9, 0x4, R6 ;  /* 0x0000000409087825 */ /* 0x000fe400078e0206 */
[----:B0-----:R-:W4:Y:S02]  /*0670*/  LDG.E R6, desc[UR18][R6.64] ;  /* 0x0000001206067981 */ /* 0x001f24000c1e1900 */
[----:B---3--:R-:W-:Y:S01]  /*0680*/  IMAD.WIDE.U32 R4, R3, 0x4, R4 ;  /* 0x0000000403047825 */ /* 0x008fe200078e0004 */
[----:B------:R-:W-:Y:S01]  /*0690*/  IADD3.X R3, PT, PT, RZ, RZ, RZ, P0, !PT ;  /* 0x000000ffff037210 */ /* 0x000fe200007fe4ff */
[----:B------:R-:W3:Y:S01]  /*06a0*/  LDG.E R17, desc[UR18][R8.64] ;  /* 0x0000001208117981 */ /* 0x000ee2000c1e1900 */
[----:B--2---:R-:W-:-:S03]  /*06b0*/  LEA R2, P0, R10, UR6, 0x2 ;  /* 0x000000060a027c11 */ /* 0x004fc6000f8010ff */
[----:B------:R-:W4:Y:S01]  /*06c0*/  LDG.E R5, desc[UR18][R4.64] ;  /* 0x0000001204057981 */ /* 0x000f22000c1e1900 */
[----:B------:R-:W-:Y:S01]  /*06d0*/  LEA.HI.X R3, R10, UR7, R3, 0x2, P0 ;  /* 0x000000070a037c11 */ /* 0x000fe200080f1403 */
[----:B------:R-:W-:-:S04]  /*06e0*/  IMAD.WIDE R10, R11, 0x4, R8 ;  /* 0x000000040b0a7825 */ /* 0x000fc800078e0208 */
[----:B------:R-:W3:Y:S01]  /*06f0*/  LDG.E R16, desc[UR18][R2.64+0x4] ;  /* 0x0000041202107981 */ /* 0x000ee2000c1e1900 */
[----:B------:R-:W-:-:S03]  /*0700*/  IMAD.WIDE R14, R15, 0x4, R10 ;  /* 0x000000040f0e7825 */ /* 0x000fc600078e020a */
[----:B------:R-:W2:Y:S04]  /*0710*/  LDG.E R19, desc[UR18][R10.64] ;  /* 0x000000120a137981 */ /* 0x000ea8000c1e1900 */
[----:B------:R-:W2:Y:S04]  /*0720*/  LDG.E R18, desc[UR18][R2.64+0x8] ;  /* 0x0000081202127981 */ /* 0x000ea8000c1e1900 */
[----:B------:R-:W5:Y:S04]  /*0730*/  LDG.E R20, desc[UR18][R2.64+0xc] ;  /* 0x00000c1202147981 */ /* 0x000f68000c1e1900 */
[----:B------:R-:W5:Y:S01]  /*0740*/  LDG.E R14, desc[UR18][R14.64] ;  /* 0x000000120e0e7981 */ /* 0x000f62000c1e1900 */
[----:B------:R-:W-:Y:S01]  /*0750*/  UIADD3 UR4, UPT, UPT, UR4, 0x4, URZ ;  /* 0x0000000404047890 */ /* 0x000fe2000fffe0ff */
[----:B----4-:R-:W-:-:S04]  /*0760*/  IMAD R5, R5, R6, R12 ;  /* 0x0000000605057224 */ /* 0x010fc800078e020c */
[----:B---3--:R-:W-:-:S04]  /*0770*/  IMAD R5, R16, R17, R5 ;  /* 0x0000001110057224 */ /* 0x008fc800078e0205 */
[----:B--2---:R-:W-:-:S04]  /*0780*/  IMAD R5, R18, R19, R5 ;  /* 0x0000001312057224 */ /* 0x004fc800078e0205 */
[----:B-----5:R-:W-:-:S07]  /*0790*/  IMAD R12, R20, R14, R5 ;  /* 0x0000000e140c7224 */ /* 0x020fce00078e0205 */
.L_x_3:
[----:B------:R-:W-:Y:S05]  /*07a0*/  BRA.U !UP1, `(.L_x_2) ;  /* 0x0000000109a87547 */ /* 0x000fea000b800000 */
[----:B------:R-:W-:Y:S01]  /*07b0*/  UISETP.NE.AND UP0, UPT, UR5, 0x1, UPT ;  /* 0x000000010500788c */ /* 0x000fe2000bf05270 */
[----:B------:R-:W-:Y:S01]  /*07c0*/  MOV R7, UR4 ;  /* 0x0000000400077c02 */ /* 0x000fe20008000f00 */
[----:B------:R-:W-:Y:S02]  /*07d0*/  ULOP3.LUT UR5, UR20, 0x1, URZ, 0xc0, !UPT ;  /* 0x0000000114057892 */ /* 0x000fe4000f8ec0ff */
[----:B------:R-:W-:Y:S02]  /*07e0*/  MOV R15, UR20 ;  /* 0x00000014000f7c02 */ /* 0x000fe40008000f00 */
[----:B------:R-:W-:Y:S01]  /*07f0*/  UISETP.NE.U32.AND UP1, UPT, UR5, 0x1, UPT ;  /* 0x000000010500788c */ /* 0x000fe2000bf25070 */
[----:B------:R-:W-:-:S04]  /*0800*/  PLOP3.LUT P1, PT, PT, PT, UP0, 0x80, 0x8 ;  /* 0x000000000008781c */ /* 0x000fc80003f2f008 */
[----:B------:R-:W1:Y:S01]  /*0810*/  @UP0 LDCU.128 UR8, c[0x0][0x380] ;  /* 0x00007000ff0807ac */ /* 0x000e620008000c00 */
[----:B------:R-:W-:Y:S01]  /*0820*/  PLOP3.LUT P0, PT, PT, PT, UP1, 0x80, 0x8 ;  /* 0x000000000008781c */ /* 0x000fe20003f0f018 */
[----:B------:R-:W2:Y:S04]  /*0830*/  @UP0 LDCU.64 UR6, c[0x0][0x380] ;  /* 0x00007000ff0607ac */ /* 0x000ea80008000a00 */
[----:B------:R-:W3:Y:S03]  /*0840*/  @!UP1 LDCU.128 UR12, c[0x0][0x380] ;  /* 0x00007000ff0c97ac */ /* 0x000ee60008000c00 */
[C---:B------:R-:W-:Y:S02]  /*0850*/  @P1 IADD3 R3, PT, PT, R13.reuse, UR4, RZ ;  /* 0x000000040d031c10 */ /* 0x040fe4000fffe0ff */
[----:B------:R-:W-:Y:S01]  /*0860*/  @P1 IADD3 R6, P2, PT, R13, UR4, RZ ;  /* 0x000000040d061c10 */ /* 0x000fe2000ff5e0ff */
[----:B------:R-:W-:Y:S01]  /*0870*/  @UP0 UIADD3 UR4, UPT, UPT, UR4, 0x2, URZ ;  /* 0x0000000204040890 */ /* 0x000fe2000fffe0ff */
[----:B-1----:R-:W-:Y:S01]  /*0880*/  MOV R11, UR9 ;  /* 0x00000009000b7c02 */ /* 0x002fe20008000f00 */
[----:B------:R-:W-:Y:S01]  /*0890*/  IMAD.U32 R10, RZ, RZ, UR8 ;  /* 0x00000008ff0a7e24 */ /* 0x000fe2000f8e00ff */
[----:B------:R-:W-:-:S02]  /*08a0*/  MOV R4, UR10 ;  /* 0x0000000a00047c02 */ /* 0x000fc40008000f00 */
[----:B------:R-:W-:Y:S01]  /*08b0*/  MOV R5, UR11 ;  /* 0x0000000b00057c02 */ /* 0x000fe20008000f00 */
[----:B------:R-:W-:-:S04]  /*08c0*/  @P1 IMAD.WIDE.U32 R10, R3, 0x4, R10 ;  /* 0x00000004030a1825 */ /* 0x000fc800078e000a */
[----:B------:R-:W-:Y:S01]  /*08d0*/  @P1 IMAD R3, R7, UR20, R0 ;  /* 0x0000001407031c24 */ /* 0x000fe2000f8e0200 */
[----:B------:R-:W-:Y:S01]  /*08e0*/  @P1 IADD3.X R7, PT, PT, RZ, RZ, RZ, P2, !PT ;  /* 0x000000ffff071210 */ /* 0x000fe200017fe4ff */
[----:B------:R-:W-:Y:S01]  /*08f0*/  IMAD.U32 R19, RZ, RZ, UR4 ;  /* 0x00000004ff137e24 */ /* 0x000fe2000f8e00ff */
[C---:B--2---:R-:W-:Y:S01]  /*0900*/  @P1 LEA R2, P2, R6.reuse, UR6, 0x2 ;  /* 0x0000000606021c11 */ /* 0x044fe2000f8410ff */
[----:B------:R-:W-:Y:S01]  /*0910*/  @P1 IMAD.WIDE R4, R3, 0x4, R4 ;  /* 0x0000000403041825 */ /* 0x000fe200078e0204 */
[----:B------:R-:W-:Y:S01]  /*0920*/  @!P0 IADD3 R17, PT, PT, R13, UR4, RZ ;  /* 0x000000040d118c10 */ /* 0x000fe2000fffe0ff */
[----:B0-----:R-:W2:Y:S01]  /*0930*/  @P1 LDG.E R11, desc[UR18][R10.64] ;  /* 0x000000120a0b1981 */ /* 0x001ea2000c1e1900 */
[----:B------:R-:W-:Y:S01]  /*0940*/  @P1 LEA.HI.X R3, R6, UR7, R7, 0x2, P2 ;  /* 0x0000000706031c11 */ /* 0x000fe200090f1407 */
[----:B------:R-:W-:Y:S01]  /*0950*/  @!P0 IMAD R19, R19, UR20, R0 ;  /* 0x0000001413138c24 */ /* 0x000fe2000f8e0200 */
[----:B---3--:R-:W-:Y:S01]  /*0960*/  MOV R6, UR12 ;  /* 0x0000000c00067c02 */ /* 0x008fe20008000f00 */
[----:B------:R-:W-:Y:S01]  /*0970*/  @P1 IMAD.WIDE R14, R15, 0x4, R4 ;  /* 0x000000040f0e1825 */ /* 0x000fe200078e0204 */
[----:B------:R-:W-:Y:S01]  /*0980*/  MOV R7, UR13 ;  /* 0x0000000d00077c02 */ /* 0x000fe20008000f00 */
[----:B------:R-:W2:Y:S01]  /*0990*/  @P1 LDG.E R4, desc[UR18][R4.64] ;  /* 0x0000001204041981 */ /* 0x000ea2000c1e1900 */
[----:B------:R-:W-:-:S02]  /*09a0*/  MOV R8, UR14 ;  /* 0x0000000e00087c02 */ /* 0x000fc40008000f00 */
[----:B------:R-:W-:Y:S01]  /*09b0*/  MOV R9, UR15 ;  /* 0x0000000f00097c02 */ /* 0x000fe20008000f00 */
[----:B------:R-:W-:Y:S01]  /*09c0*/  @!P0 IMAD.WIDE.U32 R6, R17, 0x4, R6 ;  /* 0x0000000411068825 */ /* 0x000fe200078e0006 */
[----:B------:R-:W3:Y:S03]  /*09d0*/  @P1 LDG.E R14, desc[UR18][R14.64] ;  /* 0x000000120e0e1981 */ /* 0x000ee6000c1e1900 */
[----:B------:R-:W-:Y:S01]  /*09e0*/  @!P0 IMAD.WIDE R8, R19, 0x4, R8 ;  /* 0x0000000413088825 */ /* 0x000fe200078e0208 */
[----:B------:R-:W3:Y:S04]  /*09f0*/  @P1 LDG.E R2, desc[UR18][R2.64+0x4] ;  /* 0x0000041202021981 */ /* 0x000ee8000c1e1900 */
[----:B------:R-:W4:Y:S04]  /*0a00*/  @!P0 LDG.E R7, desc[UR18][R6.64] ;  /* 0x0000001206078981 */ /* 0x000f28000c1e1900 */
[----:B------:R-:W4:Y:S01]  /*0a10*/  @!P0 LDG.E R8, desc[UR18][R8.64] ;  /* 0x0000001208088981 */ /* 0x000f22000c1e1900 */
[----:B--2---:R-:W-:-:S04]  /*0a20*/  @P1 IMAD R11, R11, R4, R12 ;  /* 0x000000040b0b1224 */ /* 0x004fc800078e020c */
[----:B---3--:R-:W-:-:S04]  /*0a30*/  @P1 IMAD R12, R2, R14, R11 ;  /* 0x0000000e020c1224 */ /* 0x008fc800078e020b */
[----:B----4-:R-:W-:-:S07]  /*0a40*/  @!P0 IMAD R12, R7, R8, R12 ;  /* 0x00000008070c8224 */ /* 0x010fce00078e020c */
.L_x_2:
[----:B------:R-:W1:Y:S01]  /*0a50*/  LDC.64 R2, c[0x0][0x390] ;  /* 0x0000e400ff027b82 */ /* 0x000e620000000a00 */
[----:B------:R-:W-:-:S05]  /*0a60*/  IADD3 R13, PT, PT, R0, R13, RZ ;  /* 0x0000000d000d7210 */ /* 0x000fca0007ffe0ff */
[----:B-1----:R-:W-:-:S05]  /*0a70*/  IMAD.WIDE R2, R13, 0x4, R2 ;  /* 0x000000040d027825 */ /* 0x002fca00078e0202 */
[----:B0-----:R-:W-:Y:S01]  /*0a80*/  STG.E desc[UR18][R2.64], R12 ;  /* 0x0000000c02007986 */ /* 0x001fe2000c101912 */
[----:B------:R-:W-:Y:S05]  /*0a90*/  EXIT ;  /* 0x000000000000794d */ /* 0x000fea0003800000 */
.L_x_4:
[----:B------:R-:W-:-:S00]  /*0aa0*/  BRA `(.L_x_4) ;  /* 0xfffffffc00fc7947 */ /* 0x000fc0000383ffff */
[----:B------:R-:W-:-:S00]  /*0ab0*/  NOP ;  /* 0x0000000000007918 */ /* 0x000fc00000000000 */
        /* <DEDUP_REMOVED lines=12> */
.L_x_5:


//--------------------- .nv.shared.reserved.0     --------------------------
	.section	.nv.shared.reserved.0,"aw",@nobits
	.weak		__nv_reservedSMEM_offset_0_alias
	.size		__nv_reservedSMEM_offset_0_alias, 0, 64
	.other		__nv_reservedSMEM_offset_0_alias,@"STO_CUDA_RESERVED_SHARED STV_DEFAULT"
__nv_reservedSMEM_offset_0_alias:
	.zero		0
	.zero		64


//--------------------- .nv.constant0._Z10matrix_mulPiS_S_i --------------------------
	.section	.nv.constant0._Z10matrix_mulPiS_S_i,"a",@progbits
	.sectionflags	@""
	.align	4
.nv.constant0._Z10matrix_mulPiS_S_i:
	.zero		924


//--------------------- SYMBOLS --------------------------

	.type		.nv.reservedSmem.offset0,@object
	.size		.nv.reservedSmem.offset0,0x4
